//
// Generated by NVIDIA NVVM Compiler
//
// Compiler Build ID: CL-36424714
// Cuda compilation tools, release 13.0, V13.0.88
// Based on NVVM 20.0.0
//

.version 9.0
.target sm_100
.address_size 64

	// .globl	_Z13helloDeadlockv
.extern .func  (.param .b32 func_retval0) vprintf
(
	.param .b64 vprintf_param_0,
	.param .b64 vprintf_param_1
)
;
.global .align 1 .b8 $str[31] = {72, 101, 108, 108, 111, 32, 119, 111, 114, 108, 100, 33, 33, 33, 32, 116, 104, 114, 101, 97, 100, 32, 73, 100, 58, 32, 37, 100, 32, 10};

.visible .entry _Z13helloDeadlockv()
{
	.local .align 8 .b8 	__local_depot0[8];
	.reg .b64 	%SP;
	.reg .b64 	%SPL;
	.reg .pred 	%p<2>;
	.reg .b32 	%r<4>;
	.reg .b64 	%rd<5>;

	mov.u64 	%SPL, __local_depot0;
	cvta.local.u64 	%SP, %SPL;
	add.u64 	%rd1, %SP, 0;
	add.u64 	%rd2, %SPL, 0;
	mov.u32 	%r1, %tid.x;
	st.local.u32 	[%rd2], %r1;
	mov.u64 	%rd3, $str;
	cvta.global.u64 	%rd4, %rd3;
	{ // callseq 0, 0
	.param .b64 param0;
	st.param.b64 	[param0], %rd4;
	.param .b64 param1;
	st.param.b64 	[param1], %rd1;
	.param .b32 retval0;
	call.uni (retval0), 
	vprintf, 
	(
	param0, 
	param1
	);
	ld.param.b32 	%r2, [retval0];
	} // callseq 0
	setp.gt.u32 	%p1, %r1, 15;
	@%p1 bra 	$L__BB0_2;
	bar.sync 	0;
	bra.uni 	$L__BB0_3;
$L__BB0_2:
	bar.sync 	0;
$L__BB0_3:
	ret;

}


// ===== COMPILED SASS (sm_100) =====

	.target	sm_100

	.elftype	@"ET_EXEC"


//--------------------- .note.nv.tkinfo           --------------------------
	.section	.note.nv.tkinfo,"",@"SHT_NOTE"
	.sectionflags	@"SHF_NOTE_NV_TKINFO"
	.tkinfo
        /*0018*/ 	.word	0x00000002
        /*0030*/ 	.string	""
        /*0030*/ 	.string	"ptxas"
        /*0030*/ 	.string	"Cuda compilation tools, release 13.0, V13.0.88"
        /*0030*/ 	.string	"Build cuda_13.0.r13.0/compiler.36424714_0"
        /*0030*/ 	.string	"-arch sm_100 -m 64 "



//--------------------- .note.nv.cuinfo           --------------------------
	.section	.note.nv.cuinfo,"",@"SHT_NOTE"
	.sectionflags	@"SHF_NOTE_NV_CUINFO"
        /*0018*/ 	.short	0x0002
        /*001a*/ 	.short	0x0064
        /*001c*/ 	.short	0x0082
	.zero		2


//--------------------- .nv.info                  --------------------------
	.section	.nv.info,"",@"SHT_CUDA_INFO"
	.align	4


	//----- nvinfo : EIATTR_REGCOUNT
	.align		4
        /*0000*/ 	.byte	0x04, 0x2f
        /*0002*/ 	.short	(.L_2 - .L_1)
	.align		4
.L_1:
        /*0004*/ 	.word	index@(_Z13helloDeadlockv)
        /*0008*/ 	.word	0x00000018


	//----- nvinfo : EIATTR_FRAME_SIZE
	.align		4
.L_2:
        /*000c*/ 	.byte	0x04, 0x11
        /*000e*/ 	.short	(.L_4 - .L_3)
	.align		4
.L_3:
        /*0010*/ 	.word	index@(_Z13helloDeadlockv)
        /*0014*/ 	.word	0x00000008


	//----- nvinfo : EIATTR_MIN_STACK_SIZE
	.align		4
.L_4:
        /*0018*/ 	.byte	0x04, 0x12
        /*001a*/ 	.short	(.L_6 - .L_5)
	.align		4
.L_5:
        /*001c*/ 	.word	index@(_Z13helloDeadlockv)
        /*0020*/ 	.word	0x00000008
.L_6:


//--------------------- .nv.compat                --------------------------
	.section	.nv.compat,"",@"SHT_CUDA_COMPAT_INFO"
	.align	4
        /*0000*/ 	.byte	0x02, 0x09, 0x00, 0x00, 0x02, 0x02, 0x01, 0x00, 0x02, 0x05, 0x05, 0x00, 0x03, 0x07, 0x01, 0x01
        /*0010*/ 	.byte	0x02, 0x03, 0x00, 0x00, 0x02, 0x06, 0x01, 0x00, 0x04, 0x0b, 0x08, 0x00, 0x09, 0x00, 0x00, 0x00
        /*0020*/ 	.byte	0x00, 0x00, 0x00, 0x00


//--------------------- .nv.info._Z13helloDeadlockv --------------------------
	.section	.nv.info._Z13helloDeadlockv,"",@"SHT_CUDA_INFO"
	.sectionflags	@""
	.align	4


	//----- nvinfo : EIATTR_CUDA_API_VERSION
	.align		4
        /*0000*/ 	.byte	0x04, 0x37
        /*0002*/ 	.short	(.L_8 - .L_7)
.L_7:
        /*0004*/ 	.word	0x00000082


	//----- nvinfo : EIATTR_SPARSE_MMA_MASK
	.align		4
.L_8:
        /*0008*/ 	.byte	0x03, 0x50
        /*000a*/ 	.short	0x0000


	//----- nvinfo : EIATTR_MAXREG_COUNT
	.align		4
        /*000c*/ 	.byte	0x03, 0x1b
        /*000e*/ 	.short	0x00ff


	//----- nvinfo : EIATTR_NUM_BARRIERS
	.align		4
        /*0010*/ 	.byte	0x02, 0x4c
        /*0012*/ 	.byte	0x01
	.zero		1


	//----- nvinfo : EIATTR_EXTERNS
	.align		4
        /*0014*/ 	.byte	0x04, 0x0f
        /*0016*/ 	.short	(.L_10 - .L_9)


	//   ....[0]....
	.align		4
.L_9:
        /*0018*/ 	.word	index@(vprintf)


	//----- nvinfo : EIATTR_MERCURY_ISA_VERSION
	.align		4
.L_10:
        /*001c*/ 	.byte	0x03, 0x5f
        /*001e*/ 	.short	0x0101


	//----- nvinfo : EIATTR_VRC_CTA_INIT_COUNT
	.align		4
        /*0020*/ 	.byte	0x02, 0x4a
	.zero		1
	.zero		1


	//----- nvinfo : EIATTR_SYSCALL_OFFSETS
	.align		4
        /*0024*/ 	.byte	0x04, 0x46
        /*0026*/ 	.short	(.L_12 - .L_11)


	//   ....[0]....
.L_11:
        /*0028*/ 	.word	0x000000e0


	//----- nvinfo : EIATTR_EXIT_INSTR_OFFSETS
	.align		4
.L_12:
        /*002c*/ 	.byte	0x04, 0x1c
        /*002e*/ 	.short	(.L_14 - .L_13)


	//   ....[0]....
.L_13:
        /*0030*/ 	.word	0x00000120


	//   ....[1]....
        /*0034*/ 	.word	0x00000150


	//----- nvinfo : EIATTR_CRS_STACK_SIZE
	.align		4
.L_14:
        /*0038*/ 	.byte	0x04, 0x1e
        /*003a*/ 	.short	(.L_16 - .L_15)
.L_15:
        /*003c*/ 	.word	0x00000000


	//----- nvinfo : EIATTR_SW_WAR
	.align		4
.L_16:
        /*0040*/ 	.byte	0x04, 0x36
        /*0042*/ 	.short	(.L_18 - .L_17)
.L_17:
        /*0044*/ 	.word	0x00000008
.L_18:


//--------------------- .nv.callgraph             --------------------------
	.section	.nv.callgraph,"",@"SHT_CUDA_CALLGRAPH"
	.align	4
	.sectionentsize	8
	.align		4
        /*0000*/ 	.word	0x00000000
	.align		4
        /*0004*/ 	.word	0xffffffff
	.align		4
        /*0008*/ 	.word	index@(_Z13helloDeadlockv)
	.align		4
        /*000c*/ 	.word	index@(vprintf)
	.align		4
        /*0010*/ 	.word	0x00000000
	.align		4
        /*0014*/ 	.word	0xfffffffe
	.align		4
        /*0018*/ 	.word	0x00000000
	.align		4
        /*001c*/ 	.word	0xfffffffd
	.align		4
        /*0020*/ 	.word	0x00000000
	.align		4
        /*0024*/ 	.word	0xfffffffc


//--------------------- .nv.constant4             --------------------------
	.section	.nv.constant4,"a",@progbits
	.align	8
	.align		8
.nv.constant4:
        /*0000*/ 	.dword	vprintf
	.align		8
        /*0008*/ 	.dword	$str


//--------------------- .text._Z13helloDeadlockv  --------------------------
	.section	.text._Z13helloDeadlockv,"ax",@progbits
	.align	128
        .global         _Z13helloDeadlockv
        .type           _Z13helloDeadlockv,@function
        .size           _Z13helloDeadlockv,(.L_x_2 - _Z13helloDeadlockv)
        .other          _Z13helloDeadlockv,@"STO_CUDA_ENTRY STV_DEFAULT"
_Z13helloDeadlockv:
.text._Z13helloDeadlockv:
[----:B------:R-:W0:Y:S01]  /*0000*/  LDC R1, c[0x0][0x37c] ;  /* 0x0000df00ff017b82 */ /* 0x000e220000000800 */
[----:B------:R-:W1:Y:S01]  /*0010*/  S2R R16, SR_TID.X ;  /* 0x0000000000107919 */ /* 0x000e620000002100 */
[----:B0-----:R-:W-:Y:S01]  /*0020*/  VIADD R1, R1, 0xfffffff8 ;  /* 0xfffffff801017836 */ /* 0x001fe20000000000 */
[----:B------:R-:W-:Y:S01]  /*0030*/  MOV R0, 0x0 ;  /* 0x0000000000007802 */ /* 0x000fe20000000f00 */
[----:B------:R-:W0:Y:S04]  /*0040*/  LDCU UR4, c[0x0][0x2f8] ;  /* 0x00005f00ff0477ac */ /* 0x000e280008000800 */
[----:B------:R2:W3:Y:S01]  /*0050*/  LDC.64 R2, c[0x4][R0] ;  /* 0x0100000000027b82 */ /* 0x0004e20000000a00 */
[----:B------:R-:W4:Y:S01]  /*0060*/  LDCU.64 UR6, c[0x4][0x8] ;  /* 0x01000100ff0677ac */ /* 0x000f220008000a00 */
[----:B------:R-:W5:Y:S01]  /*0070*/  LDCU UR5, c[0x0][0x2fc] ;  /* 0x00005f80ff0577ac */ /* 0x000f620008000800 */
[----:B0-----:R-:W-:Y:S01]  /*0080*/  IADD3 R6, P0, PT, R1, UR4, RZ ;  /* 0x0000000401067c10 */ /* 0x001fe2000ff1e0ff */
[----:B----4-:R-:W-:-:S02]  /*0090*/  IMAD.U32 R4, RZ, RZ, UR6 ;  /* 0x00000006ff047e24 */ /* 0x010fc4000f8e00ff */
[----:B------:R-:W-:Y:S02]  /*00a0*/  IMAD.U32 R5, RZ, RZ, UR7 ;  /* 0x00000007ff057e24 */ /* 0x000fe4000f8e00ff */
[----:B-----5:R-:W-:Y:S01]  /*00b0*/  IMAD.X R7, RZ, RZ, UR5, P0 ;  /* 0x00000005ff077e24 */ /* 0x020fe200080e06ff */
[----:B-1----:R2:W-:Y:S07]  /*00c0*/  STL [R1], R16 ;  /* 0x0000001001007387 */ /* 0x0025ee0000100800 */
[----:B------:R-:W-:-:S07]  /*00d0*/  LEPC R20, `(.L_x_0) ;  /* 0x000000001014794e */ /* 0x000fce0000000000 */
[----:B--23--:R-:W-:Y:S05]  /*00e0*/  CALL.ABS.NOINC R2 ;  /* 0x0000000002007343 */ /* 0x00cfea0003c00000 */
.L_x_0:
[----:B------:R-:W-:-:S13]  /*00f0*/  ISETP.GT.U32.AND P0, PT, R16, 0xf, PT ;  /* 0x0000000f1000780c */ /* 0x000fda0003f04070 */
[----:B------:R-:W-:Y:S05]  /*0100*/  @!P0 WARPSYNC.ALL ;  /* 0x0000000000008948 */ /* 0x000fea0003800000 */
[----:B------:R-:W-:Y:S06]  /*0110*/  @!P0 BAR.SYNC.DEFER_BLOCKING 0x0 ;  /* 0x0000000000008b1d */ /* 0x000fec0000010000 */
[----:B------:R-:W-:Y:S05]  /*0120*/  @!P0 EXIT ;  /* 0x000000000000894d */ /* 0x000fea0003800000 */
[----:B------:R-:W-:Y:S05]  /*0130*/  WARPSYNC.ALL ;  /* 0x0000000000007948 */ /* 0x000fea0003800000 */
[----:B------:R-:W-:Y:S06]  /*0140*/  BAR.SYNC.DEFER_BLOCKING 0x0 ;  /* 0x0000000000007b1d */ /* 0x000fec0000010000 */
[----:B------:R-:W-:Y:S05]  /*0150*/  EXIT ;  /* 0x000000000000794d */ /* 0x000fea0003800000 */
.L_x_1:
[----:B------:R-:W-:-:S00]  /*0160*/  BRA `(.L_x_1) ;  /* 0xfffffffc00fc7947 */ /* 0x000fc0000383ffff */
[----:B------:R-:W-:-:S00]  /*0170*/  NOP ;  /* 0x0000000000007918 */ /* 0x000fc00000000000 */
        /* <DEDUP_REMOVED lines=8> */
.L_x_2:


//--------------------- .nv.global.init           --------------------------
	.section	.nv.global.init,"aw",@progbits
.nv.global.init:
	.type		$str,@object
	.size		$str,(.L_0 - $str)
$str:
        /*0000*/ 	.byte	0x48, 0x65, 0x6c, 0x6c, 0x6f, 0x20, 0x77, 0x6f, 0x72, 0x6c, 0x64, 0x21, 0x21, 0x21, 0x20, 0x74
        /*0010*/ 	.byte	0x68, 0x72, 0x65, 0x61, 0x64, 0x20, 0x49, 0x64, 0x3a, 0x20, 0x25, 0x64, 0x20, 0x0a, 0x00
.L_0:


//--------------------- .nv.shared.reserved.0     --------------------------
	.section	.nv.shared.reserved.0,"aw",@nobits
	.weak		__nv_reservedSMEM_offset_0_alias
	.size		__nv_reservedSMEM_offset_0_alias, 0, 64
	.other		__nv_reservedSMEM_offset_0_alias,@"STO_CUDA_RESERVED_SHARED STV_DEFAULT"
__nv_reservedSMEM_offset_0_alias:
	.zero		0
	.zero		64


//--------------------- .nv.constant0._Z13helloDeadlockv --------------------------
	.section	.nv.constant0._Z13helloDeadlockv,"a",@progbits
	.sectionflags	@""
	.align	4
.nv.constant0._Z13helloDeadlockv:
	.zero		896


//--------------------- SYMBOLS --------------------------

	.type		.nv.reservedSmem.offset0,@object
	.size		.nv.reservedSmem.offset0,0x4
	.type		vprintf,@function
